//
// Generated by NVIDIA NVVM Compiler
//
// Compiler Build ID: CL-36424714
// Cuda compilation tools, release 13.0, V13.0.88
// Based on NVVM 20.0.0
//

.version 9.0
.target sm_100
.address_size 64

	// .globl	default_function_kernel

.visible .entry default_function_kernel(
	.param .u64 .ptr .align 1 default_function_kernel_param_0,
	.param .u64 .ptr .align 1 default_function_kernel_param_1
)
.maxntid 60
{
	.reg .pred 	%p<3>;
	.reg .b16 	%rs<10>;
	.reg .b32 	%r<29>;
	.reg .b32 	%f<2>;
	.reg .b64 	%rd<9>;

	ld.param.u64 	%rd1, [default_function_kernel_param_0];
	ld.param.u64 	%rd2, [default_function_kernel_param_1];
	cvta.to.global.u64 	%rd3, %rd1;
	cvta.to.global.u64 	%rd4, %rd2;
	mov.u32 	%r1, %ctaid.x;
	mul.hi.u32 	%r2, %r1, 715827883;
	shr.u32 	%r3, %r2, 2;
	mul.lo.s32 	%r4, %r3, 24;
	sub.s32 	%r5, %r1, %r4;
	setp.gt.u32 	%p1, %r5, 11;
	selp.b32 	%r6, 14400, 0, %p1;
	shl.b32 	%r7, %r1, 2;
	mov.u32 	%r8, %tid.x;
	cvt.u16.u32 	%rs1, %r8;
	mul.lo.s16 	%rs2, %rs1, 43;
	shr.u16 	%rs3, %rs2, 8;
	cvt.u32.u16 	%r9, %rs3;
	add.s32 	%r10, %r7, %r9;
	mul.hi.u32 	%r11, %r10, 715827883;
	mul.lo.s32 	%r12, %r11, 6;
	sub.s32 	%r13, %r10, %r12;
	setp.gt.u32 	%p2, %r13, 2;
	selp.b32 	%r14, 7200, 0, %p2;
	shr.u32 	%r15, %r2, 1;
	mul.lo.s32 	%r16, %r15, 12;
	sub.s32 	%r17, %r1, %r16;
	shr.u16 	%rs4, %rs2, 9;
	cvt.u16.u32 	%rs5, %r17;
	mad.lo.s16 	%rs6, %rs5, 5, %rs4;
	and.b16  	%rs7, %rs6, 255;
	mul.lo.s16 	%rs8, %rs7, 86;
	shr.u16 	%rs9, %rs8, 8;
	mul.wide.u16 	%r18, %rs9, 18;
	mad.lo.s32 	%r19, %r1, 6, %r8;
	mul.hi.u32 	%r20, %r19, 954437177;
	shr.u32 	%r21, %r20, 2;
	mul.lo.s32 	%r22, %r21, 18;
	sub.s32 	%r23, %r19, %r22;
	mad.lo.s32 	%r24, %r3, 360, %r6;
	add.s32 	%r25, %r24, %r23;
	add.s32 	%r26, %r25, %r14;
	add.s32 	%r27, %r26, %r18;
	mul.wide.u32 	%rd5, %r27, 4;
	add.s64 	%rd6, %rd4, %rd5;
	ld.global.nc.f32 	%f1, [%rd6];
	mad.lo.s32 	%r28, %r1, 54, %r19;
	mul.wide.u32 	%rd7, %r28, 4;
	add.s64 	%rd8, %rd3, %rd7;
	st.global.f32 	[%rd8], %f1;
	ret;

}


// ===== COMPILED SASS (sm_100) =====

	.target	sm_100

	.elftype	@"ET_EXEC"


//--------------------- .note.nv.tkinfo           --------------------------
	.section	.note.nv.tkinfo,"",@"SHT_NOTE"
	.sectionflags	@"SHF_NOTE_NV_TKINFO"
	.tkinfo
        /*0018*/ 	.word	0x00000002
        /*0030*/ 	.string	""
        /*0030*/ 	.string	"ptxas"
        /*0030*/ 	.string	"Cuda compilation tools, release 13.0, V13.0.88"
        /*0030*/ 	.string	"Build cuda_13.0.r13.0/compiler.36424714_0"
        /*0030*/ 	.string	"-arch sm_100 -m 64 "



//--------------------- .note.nv.cuinfo           --------------------------
	.section	.note.nv.cuinfo,"",@"SHT_NOTE"
	.sectionflags	@"SHF_NOTE_NV_CUINFO"
        /*0018*/ 	.short	0x0002
        /*001a*/ 	.short	0x0064
        /*001c*/ 	.short	0x0082
	.zero		2


//--------------------- .nv.info                  --------------------------
	.section	.nv.info,"",@"SHT_CUDA_INFO"
	.align	4


	//----- nvinfo : EIATTR_REGCOUNT
	.align		4
        /*0000*/ 	.byte	0x04, 0x2f
        /*0002*/ 	.short	(.L_1 - .L_0)
	.align		4
.L_0:
        /*0004*/ 	.word	index@(default_function_kernel)
        /*0008*/ 	.word	0x0000000e


	//----- nvinfo : EIATTR_FRAME_SIZE
	.align		4
.L_1:
        /*000c*/ 	.byte	0x04, 0x11
        /*000e*/ 	.short	(.L_3 - .L_2)
	.align		4
.L_2:
        /*0010*/ 	.word	index@(default_function_kernel)
        /*0014*/ 	.word	0x00000000


	//----- nvinfo : EIATTR_MIN_STACK_SIZE
	.align		4
.L_3:
        /*0018*/ 	.byte	0x04, 0x12
        /*001a*/ 	.short	(.L_5 - .L_4)
	.align		4
.L_4:
        /*001c*/ 	.word	index@(default_function_kernel)
        /*0020*/ 	.word	0x00000000
.L_5:


//--------------------- .nv.compat                --------------------------
	.section	.nv.compat,"",@"SHT_CUDA_COMPAT_INFO"
	.align	4
        /*0000*/ 	.byte	0x02, 0x09, 0x00, 0x00, 0x02, 0x02, 0x01, 0x00, 0x02, 0x05, 0x05, 0x00, 0x03, 0x07, 0x01, 0x01
        /*0010*/ 	.byte	0x02, 0x03, 0x00, 0x00, 0x02, 0x06, 0x01, 0x00, 0x04, 0x0b, 0x08, 0x00, 0x09, 0x00, 0x00, 0x00
        /*0020*/ 	.byte	0x00, 0x00, 0x00, 0x00


//--------------------- .nv.info.default_function_kernel --------------------------
	.section	.nv.info.default_function_kernel,"",@"SHT_CUDA_INFO"
	.sectionflags	@""
	.align	4


	//----- nvinfo : EIATTR_CUDA_API_VERSION
	.align		4
        /*0000*/ 	.byte	0x04, 0x37
        /*0002*/ 	.short	(.L_7 - .L_6)
.L_6:
        /*0004*/ 	.word	0x00000082


	//----- nvinfo : EIATTR_KPARAM_INFO
	.align		4
.L_7:
        /*0008*/ 	.byte	0x04, 0x17
        /*000a*/ 	.short	(.L_9 - .L_8)
.L_8:
        /*000c*/ 	.word	0x00000000
        /*0010*/ 	.short	0x0001
        /*0012*/ 	.short	0x0008
        /*0014*/ 	.byte	0x00, 0xf5, 0x21, 0x00


	//----- nvinfo : EIATTR_KPARAM_INFO
	.align		4
.L_9:
        /*0018*/ 	.byte	0x04, 0x17
        /*001a*/ 	.short	(.L_11 - .L_10)
.L_10:
        /*001c*/ 	.word	0x00000000
        /*0020*/ 	.short	0x0000
        /*0022*/ 	.short	0x0000
        /*0024*/ 	.byte	0x00, 0xf5, 0x21, 0x00


	//----- nvinfo : EIATTR_SPARSE_MMA_MASK
	.align		4
.L_11:
        /*0028*/ 	.byte	0x03, 0x50
        /*002a*/ 	.short	0x0000


	//----- nvinfo : EIATTR_MAXREG_COUNT
	.align		4
        /*002c*/ 	.byte	0x03, 0x1b
        /*002e*/ 	.short	0x00ff


	//----- nvinfo : EIATTR_MERCURY_ISA_VERSION
	.align		4
        /*0030*/ 	.byte	0x03, 0x5f
        /*0032*/ 	.short	0x0101


	//----- nvinfo : EIATTR_VRC_CTA_INIT_COUNT
	.align		4
        /*0034*/ 	.byte	0x02, 0x4a
	.zero		1
	.zero		1


	//----- nvinfo : EIATTR_EXIT_INSTR_OFFSETS
	.align		4
        /*0038*/ 	.byte	0x04, 0x1c
        /*003a*/ 	.short	(.L_13 - .L_12)


	//   ....[0]....
.L_12:
        /*003c*/ 	.word	0x000002b0


	//----- nvinfo : EIATTR_MAX_THREADS
	.align		4
.L_13:
        /*0040*/ 	.byte	0x04, 0x05
        /*0042*/ 	.short	(.L_15 - .L_14)
.L_14:
        /*0044*/ 	.word	0x0000003c
        /*0048*/ 	.word	0x00000001
        /*004c*/ 	.word	0x00000001


	//----- nvinfo : EIATTR_CBANK_PARAM_SIZE
	.align		4
.L_15:
        /*0050*/ 	.byte	0x03, 0x19
        /*0052*/ 	.short	0x0010


	//----- nvinfo : EIATTR_PARAM_CBANK
	.align		4
        /*0054*/ 	.byte	0x04, 0x0a
        /*0056*/ 	.short	(.L_17 - .L_16)
	.align		4
.L_16:
        /*0058*/ 	.word	index@(.nv.constant0.default_function_kernel)
        /*005c*/ 	.short	0x0380
        /*005e*/ 	.short	0x0010


	//----- nvinfo : EIATTR_SW_WAR
	.align		4
.L_17:
        /*0060*/ 	.byte	0x04, 0x36
        /*0062*/ 	.short	(.L_19 - .L_18)
.L_18:
        /*0064*/ 	.word	0x00000008
.L_19:


//--------------------- .nv.callgraph             --------------------------
	.section	.nv.callgraph,"",@"SHT_CUDA_CALLGRAPH"
	.align	4
	.sectionentsize	8
	.align		4
        /*0000*/ 	.word	0x00000000
	.align		4
        /*0004*/ 	.word	0xffffffff
	.align		4
        /*0008*/ 	.word	0x00000000
	.align		4
        /*000c*/ 	.word	0xfffffffe
	.align		4
        /*0010*/ 	.word	0x00000000
	.align		4
        /*0014*/ 	.word	0xfffffffd
	.align		4
        /*0018*/ 	.word	0x00000000
	.align		4
        /*001c*/ 	.word	0xfffffffc


//--------------------- .text.default_function_kernel --------------------------
	.section	.text.default_function_kernel,"ax",@progbits
	.align	128
        .global         default_function_kernel
        .type           default_function_kernel,@function
        .size           default_function_kernel,(.L_x_1 - default_function_kernel)
        .other          default_function_kernel,@"STO_CUDA_ENTRY STV_DEFAULT"
default_function_kernel:
.text.default_function_kernel:
[----:B------:R-:W-:Y:S01]  /*0000*/  LDC R1, c[0x0][0x37c] ;  /* 0x0000df00ff017b82 */ /* 0x000fe20000000800 */
[----:B------:R-:W0:Y:S01]  /*0010*/  S2R R9, SR_TID.X ;  /* 0x0000000000097919 */ /* 0x000e220000002100 */
[----:B------:R-:W1:Y:S01]  /*0020*/  LDCU.64 UR4, c[0x0][0x358] ;  /* 0x00006b00ff0477ac */ /* 0x000e620008000a00 */
[----:B------:R-:W2:Y:S01]  /*0030*/  S2R R0, SR_CTAID.X ;  /* 0x0000000000007919 */ /* 0x000ea20000002500 */
[----:B0-----:R-:W-:Y:S01]  /*0040*/  PRMT R3, R9, 0x9910, RZ ;  /* 0x0000991009037816 */ /* 0x001fe200000000ff */
[----:B--2---:R-:W-:-:S04]  /*0050*/  IMAD.HI.U32 R2, R0, 0x2aaaaaab, RZ ;  /* 0x2aaaaaab00027827 */ /* 0x004fc800078e00ff */
[----:B------:R-:W-:Y:S01]  /*0060*/  IMAD R3, R3, 0x2b, RZ ;  /* 0x0000002b03037824 */ /* 0x000fe200078e02ff */
[----:B------:R-:W-:-:S04]  /*0070*/  SHF.R.U32.HI R5, RZ, 0x2, R2 ;  /* 0x00000002ff057819 */ /* 0x000fc80000011602 */
[----:B------:R-:W-:Y:S01]  /*0080*/  LOP3.LUT R6, R3, 0xffff, RZ, 0xc0, !PT ;  /* 0x0000ffff03067812 */ /* 0x000fe200078ec0ff */
[----:B------:R-:W-:Y:S01]  /*0090*/  IMAD R7, R5, -0x18, R0 ;  /* 0xffffffe805077824 */ /* 0x000fe200078e0200 */
[----:B------:R-:W-:Y:S02]  /*00a0*/  SHF.R.U32.HI R3, RZ, 0x1, R2 ;  /* 0x00000001ff037819 */ /* 0x000fe40000011602 */
[----:B------:R-:W-:Y:S02]  /*00b0*/  SHF.R.U32.HI R2, RZ, 0x8, R6 ;  /* 0x00000008ff027819 */ /* 0x000fe40000011606 */
[----:B------:R-:W-:Y:S01]  /*00c0*/  ISETP.GT.U32.AND P0, PT, R7, 0xb, PT ;  /* 0x0000000b0700780c */ /* 0x000fe20003f04070 */
[----:B------:R-:W-:Y:S01]  /*00d0*/  IMAD R4, R3, -0xc, R0 ;  /* 0xfffffff403047824 */ /* 0x000fe200078e0200 */
[----:B------:R-:W-:Y:S01]  /*00e0*/  LOP3.LUT R7, R2, 0xffff, RZ, 0xc0, !PT ;  /* 0x0000ffff02077812 */ /* 0x000fe200078ec0ff */
[----:B------:R-:W-:Y:S01]  /*00f0*/  IMAD R3, R0, 0x6, R9 ;  /* 0x0000000600037824 */ /* 0x000fe200078e0209 */
[----:B------:R-:W-:-:S02]  /*0100*/  SHF.R.U32.HI R2, RZ, 0x9, R6 ;  /* 0x00000009ff027819 */ /* 0x000fc40000011606 */
[----:B------:R-:W-:Y:S01]  /*0110*/  LEA R7, R0, R7, 0x2 ;  /* 0x0000000700077211 */ /* 0x000fe200078e10ff */
[----:B------:R-:W-:Y:S01]  /*0120*/  IMAD.HI.U32 R8, R3, 0x38e38e39, RZ ;  /* 0x38e38e3903087827 */ /* 0x000fe200078e00ff */
[----:B------:R-:W-:Y:S02]  /*0130*/  PRMT R11, R4, 0x9910, RZ ;  /* 0x00009910040b7816 */ /* 0x000fe400000000ff */
[----:B------:R-:W-:Y:S01]  /*0140*/  PRMT R6, R2, 0x9910, RZ ;  /* 0x0000991002067816 */ /* 0x000fe200000000ff */
[----:B------:R-:W-:Y:S01]  /*0150*/  IMAD.HI.U32 R4, R7, 0x2aaaaaab, RZ ;  /* 0x2aaaaaab07047827 */ /* 0x000fe200078e00ff */
[----:B------:R-:W-:Y:S02]  /*0160*/  SEL R2, RZ, 0x3840, !P0 ;  /* 0x00003840ff027807 */ /* 0x000fe40004000000 */
[----:B------:R-:W-:Y:S01]  /*0170*/  SHF.R.U32.HI R8, RZ, 0x2, R8 ;  /* 0x00000002ff087819 */ /* 0x000fe20000011608 */
[----:B------:R-:W-:Y:S02]  /*0180*/  IMAD R7, R4, -0x6, R7 ;  /* 0xfffffffa04077824 */ /* 0x000fe400078e0207 */
[----:B------:R-:W-:-:S02]  /*0190*/  IMAD R9, R5, 0x168, R2 ;  /* 0x0000016805097824 */ /* 0x000fc400078e0202 */
[----:B------:R-:W-:Y:S01]  /*01a0*/  IMAD R6, R11, 0x5, R6 ;  /* 0x000000050b067824 */ /* 0x000fe200078e0206 */
[----:B------:R-:W0:Y:S01]  /*01b0*/  LDC.64 R4, c[0x0][0x388] ;  /* 0x0000e200ff047b82 */ /* 0x000e220000000a00 */
[----:B------:R-:W-:Y:S01]  /*01c0*/  ISETP.GT.U32.AND P0, PT, R7, 0x2, PT ;  /* 0x000000020700780c */ /* 0x000fe20003f04070 */
[----:B------:R-:W-:Y:S02]  /*01d0*/  IMAD R8, R8, -0x12, R3 ;  /* 0xffffffee08087824 */ /* 0x000fe400078e0203 */
[----:B------:R-:W-:-:S03]  /*01e0*/  LOP3.LUT R6, R6, 0xff, RZ, 0xc0, !PT ;  /* 0x000000ff06067812 */ /* 0x000fc600078ec0ff */
[----:B------:R-:W-:Y:S02]  /*01f0*/  IADD3 R8, PT, PT, R8, R9, RZ ;  /* 0x0000000908087210 */ /* 0x000fe40007ffe0ff */
[----:B------:R-:W-:Y:S02]  /*0200*/  IMAD R6, R6, 0x56, RZ ;  /* 0x0000005606067824 */ /* 0x000fe400078e02ff */
[----:B------:R-:W-:-:S03]  /*0210*/  IADD3 R7, PT, PT, R8, 0x1c20, RZ ;  /* 0x00001c2008077810 */ /* 0x000fc60007ffe0ff */
[----:B------:R-:W-:Y:S02]  /*0220*/  @!P0 IADD3 R7, PT, PT, R8, RZ, RZ ;  /* 0x000000ff08078210 */ /* 0x000fe40007ffe0ff */
[----:B------:R-:W-:-:S05]  /*0230*/  SHF.R.U32.HI R6, RZ, 0x8, R6 ;  /* 0x00000008ff067819 */ /* 0x000fca0000011606 */
[----:B------:R-:W-:-:S04]  /*0240*/  IMAD R7, R6, 0x12, R7 ;  /* 0x0000001206077824 */ /* 0x000fc800078e0207 */
[----:B0-----:R-:W-:Y:S02]  /*0250*/  IMAD.WIDE.U32 R4, R7, 0x4, R4 ;  /* 0x0000000407047825 */ /* 0x001fe400078e0004 */
[----:B------:R-:W0:Y:S04]  /*0260*/  LDC.64 R6, c[0x0][0x380] ;  /* 0x0000e000ff067b82 */ /* 0x000e280000000a00 */
[----:B-1----:R-:W2:Y:S01]  /*0270*/  LDG.E.CONSTANT R5, desc[UR4][R4.64] ;  /* 0x0000000404057981 */ /* 0x002ea2000c1e9900 */
[----:B------:R-:W-:-:S04]  /*0280*/  IMAD R3, R0, 0x36, R3 ;  /* 0x0000003600037824 */ /* 0x000fc800078e0203 */
[----:B0-----:R-:W-:-:S05]  /*0290*/  IMAD.WIDE.U32 R2, R3, 0x4, R6 ;  /* 0x0000000403027825 */ /* 0x001fca00078e0006 */
[----:B--2---:R-:W-:Y:S01]  /*02a0*/  STG.E desc[UR4][R2.64], R5 ;  /* 0x0000000502007986 */ /* 0x004fe2000c101904 */
[----:B------:R-:W-:Y:S05]  /*02b0*/  EXIT ;  /* 0x000000000000794d */ /* 0x000fea0003800000 */
.L_x_0:
[----:B------:R-:W-:-:S00]  /*02c0*/  BRA `(.L_x_0) ;  /* 0xfffffffc00fc7947 */ /* 0x000fc0000383ffff */
[----:B------:R-:W-:-:S00]  /*02d0*/  NOP ;  /* 0x0000000000007918 */ /* 0x000fc00000000000 */
        /* <DEDUP_REMOVED lines=10> */
.L_x_1:


//--------------------- .nv.shared.reserved.0     --------------------------
	.section	.nv.shared.reserved.0,"aw",@nobits
	.weak		__nv_reservedSMEM_offset_0_alias
	.size		__nv_reservedSMEM_offset_0_alias, 0, 64
	.other		__nv_reservedSMEM_offset_0_alias,@"STO_CUDA_RESERVED_SHARED STV_DEFAULT"
__nv_reservedSMEM_offset_0_alias:
	.zero		0
	.zero		64


//--------------------- .nv.constant0.default_function_kernel --------------------------
	.section	.nv.constant0.default_function_kernel,"a",@progbits
	.sectionflags	@""
	.align	4
.nv.constant0.default_function_kernel:
	.zero		912


//--------------------- SYMBOLS --------------------------

	.type		.nv.reservedSmem.offset0,@object
	.size		.nv.reservedSmem.offset0,0x4
